//
// Generated by NVIDIA NVVM Compiler
//
// Compiler Build ID: CL-36424714
// Cuda compilation tools, release 13.0, V13.0.88
// Based on NVVM 20.0.0
//

.version 9.0
.target sm_100
.address_size 64

	// .globl	_Z7nmsKerrPffiiS_Pi

.visible .entry _Z7nmsKerrPffiiS_Pi(
	.param .u64 .ptr .align 1 _Z7nmsKerrPffiiS_Pi_param_0,
	.param .f32 _Z7nmsKerrPffiiS_Pi_param_1,
	.param .u32 _Z7nmsKerrPffiiS_Pi_param_2,
	.param .u32 _Z7nmsKerrPffiiS_Pi_param_3,
	.param .u64 .ptr .align 1 _Z7nmsKerrPffiiS_Pi_param_4,
	.param .u64 .ptr .align 1 _Z7nmsKerrPffiiS_Pi_param_5
)
{
	.reg .pred 	%p<41>;
	.reg .b32 	%r<125>;
	.reg .b32 	%f<93>;
	.reg .b64 	%rd<19>;

	ld.param.u64 	%rd4, [_Z7nmsKerrPffiiS_Pi_param_0];
	ld.param.f32 	%f17, [_Z7nmsKerrPffiiS_Pi_param_1];
	ld.param.u32 	%r37, [_Z7nmsKerrPffiiS_Pi_param_2];
	ld.param.u32 	%r36, [_Z7nmsKerrPffiiS_Pi_param_3];
	ld.param.u64 	%rd2, [_Z7nmsKerrPffiiS_Pi_param_4];
	ld.param.u64 	%rd3, [_Z7nmsKerrPffiiS_Pi_param_5];
	cvta.to.global.u64 	%rd1, %rd4;
	mov.u32 	%r38, %ctaid.x;
	mov.u32 	%r39, %ntid.x;
	mov.u32 	%r40, %tid.x;
	mad.lo.s32 	%r1, %r38, %r39, %r40;
	setp.ge.s32 	%p1, %r1, %r37;
	@%p1 bra 	$L__BB0_17;
	setp.lt.s32 	%p2, %r36, 1;
	mov.f32 	%f90, 0fBF800000;
	mov.f32 	%f92, %f90;
	@%p2 bra 	$L__BB0_15;
	mul.lo.s32 	%r2, %r1, 6;
	add.s32 	%r44, %r36, 3;
	max.s32 	%r45, %r44, 4;
	add.s32 	%r3, %r45, -3;
	and.b32  	%r4, %r3, 15;
	setp.lt.s32 	%p3, %r44, 19;
	mov.f32 	%f90, 0fBF800000;
	mov.b32 	%r124, -1;
	mov.b32 	%r115, 4;
	@%p3 bra 	$L__BB0_5;
	and.b32  	%r5, %r3, -16;
	mov.f32 	%f90, 0fBF800000;
	mov.b32 	%r124, -1;
	mov.b32 	%r109, 4;
$L__BB0_4:
	.pragma "nounroll";
	add.s32 	%r48, %r109, %r2;
	mul.wide.s32 	%rd5, %r48, 4;
	add.s64 	%rd6, %rd1, %rd5;
	ld.global.f32 	%f22, [%rd6];
	setp.gt.f32 	%p4, %f22, %f90;
	add.s32 	%r49, %r109, -4;
	selp.f32 	%f23, %f22, %f90, %p4;
	selp.b32 	%r50, %r49, %r124, %p4;
	add.s32 	%r51, %r109, 1;
	ld.global.f32 	%f24, [%rd6+4];
	setp.gt.f32 	%p5, %f24, %f23;
	add.s32 	%r52, %r109, -3;
	selp.f32 	%f25, %f24, %f23, %p5;
	selp.b32 	%r53, %r52, %r50, %p5;
	add.s32 	%r54, %r109, 2;
	ld.global.f32 	%f26, [%rd6+8];
	setp.gt.f32 	%p6, %f26, %f25;
	add.s32 	%r55, %r109, -2;
	selp.f32 	%f27, %f26, %f25, %p6;
	selp.b32 	%r56, %r55, %r53, %p6;
	add.s32 	%r57, %r109, 3;
	ld.global.f32 	%f28, [%rd6+12];
	setp.gt.f32 	%p7, %f28, %f27;
	add.s32 	%r58, %r109, -1;
	selp.f32 	%f29, %f28, %f27, %p7;
	selp.b32 	%r59, %r58, %r56, %p7;
	add.s32 	%r60, %r109, 4;
	ld.global.f32 	%f30, [%rd6+16];
	setp.gt.f32 	%p8, %f30, %f29;
	selp.f32 	%f31, %f30, %f29, %p8;
	selp.b32 	%r61, %r109, %r59, %p8;
	add.s32 	%r62, %r109, 5;
	ld.global.f32 	%f32, [%rd6+20];
	setp.gt.f32 	%p9, %f32, %f31;
	selp.f32 	%f33, %f32, %f31, %p9;
	selp.b32 	%r63, %r51, %r61, %p9;
	add.s32 	%r64, %r109, 6;
	ld.global.f32 	%f34, [%rd6+24];
	setp.gt.f32 	%p10, %f34, %f33;
	selp.f32 	%f35, %f34, %f33, %p10;
	selp.b32 	%r65, %r54, %r63, %p10;
	add.s32 	%r66, %r109, 7;
	ld.global.f32 	%f36, [%rd6+28];
	setp.gt.f32 	%p11, %f36, %f35;
	selp.f32 	%f37, %f36, %f35, %p11;
	selp.b32 	%r67, %r57, %r65, %p11;
	add.s32 	%r68, %r109, 8;
	ld.global.f32 	%f38, [%rd6+32];
	setp.gt.f32 	%p12, %f38, %f37;
	selp.f32 	%f39, %f38, %f37, %p12;
	selp.b32 	%r69, %r60, %r67, %p12;
	add.s32 	%r70, %r109, 9;
	ld.global.f32 	%f40, [%rd6+36];
	setp.gt.f32 	%p13, %f40, %f39;
	selp.f32 	%f41, %f40, %f39, %p13;
	selp.b32 	%r71, %r62, %r69, %p13;
	add.s32 	%r72, %r109, 10;
	ld.global.f32 	%f42, [%rd6+40];
	setp.gt.f32 	%p14, %f42, %f41;
	selp.f32 	%f43, %f42, %f41, %p14;
	selp.b32 	%r73, %r64, %r71, %p14;
	add.s32 	%r74, %r109, 11;
	ld.global.f32 	%f44, [%rd6+44];
	setp.gt.f32 	%p15, %f44, %f43;
	selp.f32 	%f45, %f44, %f43, %p15;
	selp.b32 	%r75, %r66, %r73, %p15;
	ld.global.f32 	%f46, [%rd6+48];
	setp.gt.f32 	%p16, %f46, %f45;
	selp.f32 	%f47, %f46, %f45, %p16;
	selp.b32 	%r76, %r68, %r75, %p16;
	ld.global.f32 	%f48, [%rd6+52];
	setp.gt.f32 	%p17, %f48, %f47;
	selp.f32 	%f49, %f48, %f47, %p17;
	selp.b32 	%r77, %r70, %r76, %p17;
	ld.global.f32 	%f50, [%rd6+56];
	setp.gt.f32 	%p18, %f50, %f49;
	selp.f32 	%f51, %f50, %f49, %p18;
	selp.b32 	%r78, %r72, %r77, %p18;
	ld.global.f32 	%f52, [%rd6+60];
	setp.gt.f32 	%p19, %f52, %f51;
	selp.f32 	%f90, %f52, %f51, %p19;
	selp.b32 	%r124, %r74, %r78, %p19;
	add.s32 	%r115, %r109, 16;
	add.s32 	%r79, %r109, 12;
	setp.ne.s32 	%p20, %r79, %r5;
	mov.u32 	%r109, %r115;
	@%p20 bra 	$L__BB0_4;
$L__BB0_5:
	setp.eq.s32 	%p21, %r4, 0;
	@%p21 bra 	$L__BB0_14;
	and.b32  	%r13, %r3, 7;
	setp.lt.u32 	%p22, %r4, 8;
	@%p22 bra 	$L__BB0_8;
	add.s32 	%r81, %r115, %r2;
	mul.wide.s32 	%rd7, %r81, 4;
	add.s64 	%rd8, %rd1, %rd7;
	ld.global.f32 	%f54, [%rd8];
	setp.gt.f32 	%p23, %f54, %f90;
	add.s32 	%r82, %r115, -4;
	selp.f32 	%f55, %f54, %f90, %p23;
	selp.b32 	%r83, %r82, %r124, %p23;
	add.s32 	%r84, %r115, 1;
	ld.global.f32 	%f56, [%rd8+4];
	setp.gt.f32 	%p24, %f56, %f55;
	add.s32 	%r85, %r115, -3;
	selp.f32 	%f57, %f56, %f55, %p24;
	selp.b32 	%r86, %r85, %r83, %p24;
	add.s32 	%r87, %r115, 2;
	ld.global.f32 	%f58, [%rd8+8];
	setp.gt.f32 	%p25, %f58, %f57;
	add.s32 	%r88, %r115, -2;
	selp.f32 	%f59, %f58, %f57, %p25;
	selp.b32 	%r89, %r88, %r86, %p25;
	add.s32 	%r90, %r115, 3;
	ld.global.f32 	%f60, [%rd8+12];
	setp.gt.f32 	%p26, %f60, %f59;
	add.s32 	%r91, %r115, -1;
	selp.f32 	%f61, %f60, %f59, %p26;
	selp.b32 	%r92, %r91, %r89, %p26;
	ld.global.f32 	%f62, [%rd8+16];
	setp.gt.f32 	%p27, %f62, %f61;
	selp.f32 	%f63, %f62, %f61, %p27;
	selp.b32 	%r93, %r115, %r92, %p27;
	ld.global.f32 	%f64, [%rd8+20];
	setp.gt.f32 	%p28, %f64, %f63;
	selp.f32 	%f65, %f64, %f63, %p28;
	selp.b32 	%r94, %r84, %r93, %p28;
	ld.global.f32 	%f66, [%rd8+24];
	setp.gt.f32 	%p29, %f66, %f65;
	selp.f32 	%f67, %f66, %f65, %p29;
	selp.b32 	%r95, %r87, %r94, %p29;
	ld.global.f32 	%f68, [%rd8+28];
	setp.gt.f32 	%p30, %f68, %f67;
	selp.f32 	%f90, %f68, %f67, %p30;
	selp.b32 	%r124, %r90, %r95, %p30;
	add.s32 	%r115, %r115, 8;
$L__BB0_8:
	setp.eq.s32 	%p31, %r13, 0;
	@%p31 bra 	$L__BB0_14;
	and.b32  	%r19, %r3, 3;
	setp.lt.u32 	%p32, %r13, 4;
	@%p32 bra 	$L__BB0_11;
	add.s32 	%r97, %r115, %r2;
	mul.wide.s32 	%rd9, %r97, 4;
	add.s64 	%rd10, %rd1, %rd9;
	ld.global.f32 	%f70, [%rd10];
	setp.gt.f32 	%p33, %f70, %f90;
	add.s32 	%r98, %r115, -4;
	selp.f32 	%f71, %f70, %f90, %p33;
	selp.b32 	%r99, %r98, %r124, %p33;
	ld.global.f32 	%f72, [%rd10+4];
	setp.gt.f32 	%p34, %f72, %f71;
	add.s32 	%r100, %r115, -3;
	selp.f32 	%f73, %f72, %f71, %p34;
	selp.b32 	%r101, %r100, %r99, %p34;
	ld.global.f32 	%f74, [%rd10+8];
	setp.gt.f32 	%p35, %f74, %f73;
	add.s32 	%r102, %r115, -2;
	selp.f32 	%f75, %f74, %f73, %p35;
	selp.b32 	%r103, %r102, %r101, %p35;
	ld.global.f32 	%f76, [%rd10+12];
	setp.gt.f32 	%p36, %f76, %f75;
	add.s32 	%r104, %r115, -1;
	selp.f32 	%f90, %f76, %f75, %p36;
	selp.b32 	%r124, %r104, %r103, %p36;
	add.s32 	%r115, %r115, 4;
$L__BB0_11:
	setp.eq.s32 	%p37, %r19, 0;
	@%p37 bra 	$L__BB0_14;
	add.s32 	%r121, %r115, %r2;
	neg.s32 	%r120, %r19;
$L__BB0_13:
	.pragma "nounroll";
	mul.wide.s32 	%rd11, %r121, 4;
	add.s64 	%rd12, %rd1, %rd11;
	ld.global.f32 	%f77, [%rd12];
	setp.gt.f32 	%p38, %f77, %f90;
	add.s32 	%r105, %r115, -4;
	selp.f32 	%f90, %f77, %f90, %p38;
	selp.b32 	%r124, %r105, %r124, %p38;
	add.s32 	%r115, %r115, 1;
	add.s32 	%r121, %r121, 1;
	add.s32 	%r120, %r120, 1;
	setp.ne.s32 	%p39, %r120, 0;
	@%p39 bra 	$L__BB0_13;
$L__BB0_14:
	cvt.rn.f32.s32 	%f92, %r124;
$L__BB0_15:
	setp.lt.f32 	%p40, %f90, %f17;
	@%p40 bra 	$L__BB0_17;
	cvta.to.global.u64 	%rd13, %rd3;
	atom.global.add.u32 	%r106, [%rd13], 1;
	mul.lo.s32 	%r107, %r1, 6;
	mul.wide.s32 	%rd14, %r107, 4;
	add.s64 	%rd15, %rd1, %rd14;
	ld.global.f32 	%f78, [%rd15];
	mul.lo.s32 	%r108, %r106, 6;
	cvta.to.global.u64 	%rd16, %rd2;
	mul.wide.s32 	%rd17, %r108, 4;
	add.s64 	%rd18, %rd16, %rd17;
	st.global.f32 	[%rd18], %f78;
	ld.global.f32 	%f79, [%rd15+4];
	st.global.f32 	[%rd18+4], %f79;
	ld.global.f32 	%f80, [%rd15+8];
	st.global.f32 	[%rd18+8], %f80;
	ld.global.f32 	%f81, [%rd15+12];
	st.global.f32 	[%rd18+12], %f81;
	st.global.f32 	[%rd18+16], %f90;
	st.global.f32 	[%rd18+20], %f92;
$L__BB0_17:
	ret;

}


// ===== COMPILED SASS (sm_100) =====

	.target	sm_100

	.elftype	@"ET_EXEC"


//--------------------- .note.nv.tkinfo           --------------------------
	.section	.note.nv.tkinfo,"",@"SHT_NOTE"
	.sectionflags	@"SHF_NOTE_NV_TKINFO"
	.tkinfo
        /*0018*/ 	.word	0x00000002
        /*0030*/ 	.string	""
        /*0030*/ 	.string	"ptxas"
        /*0030*/ 	.string	"Cuda compilation tools, release 13.0, V13.0.88"
        /*0030*/ 	.string	"Build cuda_13.0.r13.0/compiler.36424714_0"
        /*0030*/ 	.string	"-arch sm_100 -m 64 "



//--------------------- .note.nv.cuinfo           --------------------------
	.section	.note.nv.cuinfo,"",@"SHT_NOTE"
	.sectionflags	@"SHF_NOTE_NV_CUINFO"
        /*0018*/ 	.short	0x0002
        /*001a*/ 	.short	0x0064
        /*001c*/ 	.short	0x0082
	.zero		2


//--------------------- .nv.info                  --------------------------
	.section	.nv.info,"",@"SHT_CUDA_INFO"
	.align	4


	//----- nvinfo : EIATTR_REGCOUNT
	.align		4
        /*0000*/ 	.byte	0x04, 0x2f
        /*0002*/ 	.short	(.L_1 - .L_0)
	.align		4
.L_0:
        /*0004*/ 	.word	index@(_Z7nmsKerrPffiiS_Pi)
        /*0008*/ 	.word	0x00000020


	//----- nvinfo : EIATTR_FRAME_SIZE
	.align		4
.L_1:
        /*000c*/ 	.byte	0x04, 0x11
        /*000e*/ 	.short	(.L_3 - .L_2)
	.align		4
.L_2:
        /*0010*/ 	.word	index@(_Z7nmsKerrPffiiS_Pi)
        /*0014*/ 	.word	0x00000000


	//----- nvinfo : EIATTR_MIN_STACK_SIZE
	.align		4
.L_3:
        /*0018*/ 	.byte	0x04, 0x12
        /*001a*/ 	.short	(.L_5 - .L_4)
	.align		4
.L_4:
        /*001c*/ 	.word	index@(_Z7nmsKerrPffiiS_Pi)
        /*0020*/ 	.word	0x00000000
.L_5:


//--------------------- .nv.compat                --------------------------
	.section	.nv.compat,"",@"SHT_CUDA_COMPAT_INFO"
	.align	4
        /*0000*/ 	.byte	0x02, 0x09, 0x00, 0x00, 0x02, 0x02, 0x01, 0x00, 0x02, 0x05, 0x05, 0x00, 0x03, 0x07, 0x01, 0x01
        /*0010*/ 	.byte	0x02, 0x03, 0x00, 0x00, 0x02, 0x06, 0x01, 0x00, 0x04, 0x0b, 0x08, 0x00, 0x09, 0x00, 0x00, 0x00
        /*0020*/ 	.byte	0x00, 0x00, 0x00, 0x00


//--------------------- .nv.info._Z7nmsKerrPffiiS_Pi --------------------------
	.section	.nv.info._Z7nmsKerrPffiiS_Pi,"",@"SHT_CUDA_INFO"
	.sectionflags	@""
	.align	4


	//----- nvinfo : EIATTR_CUDA_API_VERSION
	.align		4
        /*0000*/ 	.byte	0x04, 0x37
        /*0002*/ 	.short	(.L_7 - .L_6)
.L_6:
        /*0004*/ 	.word	0x00000082


	//----- nvinfo : EIATTR_KPARAM_INFO
	.align		4
.L_7:
        /*0008*/ 	.byte	0x04, 0x17
        /*000a*/ 	.short	(.L_9 - .L_8)
.L_8:
        /*000c*/ 	.word	0x00000000
        /*0010*/ 	.short	0x0005
        /*0012*/ 	.short	0x0020
        /*0014*/ 	.byte	0x00, 0xf5, 0x21, 0x00


	//----- nvinfo : EIATTR_KPARAM_INFO
	.align		4
.L_9:
        /*0018*/ 	.byte	0x04, 0x17
        /*001a*/ 	.short	(.L_11 - .L_10)
.L_10:
        /*001c*/ 	.word	0x00000000
        /*0020*/ 	.short	0x0004
        /*0022*/ 	.short	0x0018
        /*0024*/ 	.byte	0x00, 0xf5, 0x21, 0x00


	//----- nvinfo : EIATTR_KPARAM_INFO
	.align		4
.L_11:
        /*0028*/ 	.byte	0x04, 0x17
        /*002a*/ 	.short	(.L_13 - .L_12)
.L_12:
        /*002c*/ 	.word	0x00000000
        /*0030*/ 	.short	0x0003
        /*0032*/ 	.short	0x0010
        /*0034*/ 	.byte	0x00, 0xf0, 0x11, 0x00


	//----- nvinfo : EIATTR_KPARAM_INFO
	.align		4
.L_13:
        /*0038*/ 	.byte	0x04, 0x17
        /*003a*/ 	.short	(.L_15 - .L_14)
.L_14:
        /*003c*/ 	.word	0x00000000
        /*0040*/ 	.short	0x0002
        /*0042*/ 	.short	0x000c
        /*0044*/ 	.byte	0x00, 0xf0, 0x11, 0x00


	//----- nvinfo : EIATTR_KPARAM_INFO
	.align		4
.L_15:
        /*0048*/ 	.byte	0x04, 0x17
        /*004a*/ 	.short	(.L_17 - .L_16)
.L_16:
        /*004c*/ 	.word	0x00000000
        /*0050*/ 	.short	0x0001
        /*0052*/ 	.short	0x0008
        /*0054*/ 	.byte	0x00, 0xf0, 0x11, 0x00


	//----- nvinfo : EIATTR_KPARAM_INFO
	.align		4
.L_17:
        /*0058*/ 	.byte	0x04, 0x17
        /*005a*/ 	.short	(.L_19 - .L_18)
.L_18:
        /*005c*/ 	.word	0x00000000
        /*0060*/ 	.short	0x0000
        /*0062*/ 	.short	0x0000
        /*0064*/ 	.byte	0x00, 0xf5, 0x21, 0x00


	//----- nvinfo : EIATTR_SPARSE_MMA_MASK
	.align		4
.L_19:
        /*0068*/ 	.byte	0x03, 0x50
        /*006a*/ 	.short	0x0000


	//----- nvinfo : EIATTR_MAXREG_COUNT
	.align		4
        /*006c*/ 	.byte	0x03, 0x1b
        /*006e*/ 	.short	0x00ff


	//----- nvinfo : EIATTR_MERCURY_ISA_VERSION
	.align		4
        /*0070*/ 	.byte	0x03, 0x5f
        /*0072*/ 	.short	0x0101


	//----- nvinfo : EIATTR_INT_WARP_WIDE_INSTR_OFFSETS
	.align		4
        /*0074*/ 	.byte	0x04, 0x31
        /*0076*/ 	.short	(.L_21 - .L_20)


	//   ....[0]....
.L_20:
        /*0078*/ 	.word	0x00000bc0


	//   ....[1]....
        /*007c*/ 	.word	0x00000ca0


	//----- nvinfo : EIATTR_VRC_CTA_INIT_COUNT
	.align		4
.L_21:
        /*0080*/ 	.byte	0x02, 0x4a
	.zero		1
	.zero		1


	//----- nvinfo : EIATTR_EXIT_INSTR_OFFSETS
	.align		4
        /*0084*/ 	.byte	0x04, 0x1c
        /*0086*/ 	.short	(.L_23 - .L_22)


	//   ....[0]....
.L_22:
        /*0088*/ 	.word	0x00000070


	//   ....[1]....
        /*008c*/ 	.word	0x00000ba0


	//   ....[2]....
        /*0090*/ 	.word	0x00000d70


	//----- nvinfo : EIATTR_CBANK_PARAM_SIZE
	.align		4
.L_23:
        /*0094*/ 	.byte	0x03, 0x19
        /*0096*/ 	.short	0x0028


	//----- nvinfo : EIATTR_PARAM_CBANK
	.align		4
        /*0098*/ 	.byte	0x04, 0x0a
        /*009a*/ 	.short	(.L_25 - .L_24)
	.align		4
.L_24:
        /*009c*/ 	.word	index@(.nv.constant0._Z7nmsKerrPffiiS_Pi)
        /*00a0*/ 	.short	0x0380
        /*00a2*/ 	.short	0x0028


	//----- nvinfo : EIATTR_SW_WAR
	.align		4
.L_25:
        /*00a4*/ 	.byte	0x04, 0x36
        /*00a6*/ 	.short	(.L_27 - .L_26)
.L_26:
        /*00a8*/ 	.word	0x00000008
.L_27:


//--------------------- .nv.callgraph             --------------------------
	.section	.nv.callgraph,"",@"SHT_CUDA_CALLGRAPH"
	.align	4
	.sectionentsize	8
	.align		4
        /*0000*/ 	.word	0x00000000
	.align		4
        /*0004*/ 	.word	0xffffffff
	.align		4
        /*0008*/ 	.word	0x00000000
	.align		4
        /*000c*/ 	.word	0xfffffffe
	.align		4
        /*0010*/ 	.word	0x00000000
	.align		4
        /*0014*/ 	.word	0xfffffffd
	.align		4
        /*0018*/ 	.word	0x00000000
	.align		4
        /*001c*/ 	.word	0xfffffffc


//--------------------- .text._Z7nmsKerrPffiiS_Pi --------------------------
	.section	.text._Z7nmsKerrPffiiS_Pi,"ax",@progbits
	.align	128
        .global         _Z7nmsKerrPffiiS_Pi
        .type           _Z7nmsKerrPffiiS_Pi,@function
        .size           _Z7nmsKerrPffiiS_Pi,(.L_x_8 - _Z7nmsKerrPffiiS_Pi)
        .other          _Z7nmsKerrPffiiS_Pi,@"STO_CUDA_ENTRY STV_DEFAULT"
_Z7nmsKerrPffiiS_Pi:
.text._Z7nmsKerrPffiiS_Pi:
[----:B------:R-:W-:Y:S01]  /*0000*/  LDC R1, c[0x0][0x37c] ;  /* 0x0000df00ff017b82 */ /* 0x000fe20000000800 */
[----:B------:R-:W0:Y:S07]  /*0010*/  S2R R3, SR_TID.X ;  /* 0x0000000000037919 */ /* 0x000e2e0000002100 */
[----:B------:R-:W0:Y:S01]  /*0020*/  S2UR UR4, SR_CTAID.X ;  /* 0x00000000000479c3 */ /* 0x000e220000002500 */
[----:B------:R-:W1:Y:S07]  /*0030*/  LDCU UR5, c[0x0][0x38c] ;  /* 0x00007180ff0577ac */ /* 0x000e6e0008000800 */
[----:B------:R-:W0:Y:S02]  /*0040*/  LDC R2, c[0x0][0x360] ;  /* 0x0000d800ff027b82 */ /* 0x000e240000000800 */
[----:B0-----:R-:W-:-:S05]  /*0050*/  IMAD R2, R2, UR4, R3 ;  /* 0x0000000402027c24 */ /* 0x001fca000f8e0203 */
[----:B-1----:R-:W-:-:S13]  /*0060*/  ISETP.GE.AND P0, PT, R2, UR5, PT ;  /* 0x0000000502007c0c */ /* 0x002fda000bf06270 */
[----:B------:R-:W-:Y:S05]  /*0070*/  @P0 EXIT ;  /* 0x000000000000094d */ /* 0x000fea0003800000 */
[----:B------:R-:W0:Y:S01]  /*0080*/  LDCU UR4, c[0x0][0x390] ;  /* 0x00007200ff0477ac */ /* 0x000e220008000800 */
[----:B------:R-:W-:Y:S02]  /*0090*/  IMAD.MOV.U32 R0, RZ, RZ, -0x40800000 ;  /* 0xbf800000ff007424 */ /* 0x000fe400078e00ff */
[----:B------:R-:W-:Y:S01]  /*00a0*/  IMAD.MOV.U32 R9, RZ, RZ, -0x40800000 ;  /* 0xbf800000ff097424 */ /* 0x000fe200078e00ff */
[----:B------:R-:W1:Y:S01]  /*00b0*/  LDCU.64 UR8, c[0x0][0x358] ;  /* 0x00006b00ff0877ac */ /* 0x000e620008000a00 */
[----:B0-----:R-:W-:-:S09]  /*00c0*/  UISETP.GE.AND UP0, UPT, UR4, 0x1, UPT ;  /* 0x000000010400788c */ /* 0x001fd2000bf06270 */
[----:B-1----:R-:W-:Y:S05]  /*00d0*/  BRA.U !UP0, `(.L_x_0) ;  /* 0x0000000908a87547 */ /* 0x002fea000b800000 */
[----:B------:R-:W-:Y:S01]  /*00e0*/  UIADD3 UR4, UPT, UPT, UR4, 0x3, URZ ;  /* 0x0000000304047890 */ /* 0x000fe2000fffe0ff */
[----:B------:R-:W-:Y:S02]  /*00f0*/  IMAD.MOV.U32 R0, RZ, RZ, -0x40800000 ;  /* 0xbf800000ff007424 */ /* 0x000fe400078e00ff */
[----:B------:R-:W-:Y:S01]  /*0100*/  IMAD.MOV.U32 R3, RZ, RZ, -0x1 ;  /* 0xffffffffff037424 */ /* 0x000fe200078e00ff */
[----:B------:R-:W-:Y:S01]  /*0110*/  UISETP.LT.AND UP0, UPT, UR4, 0x4, UPT ;  /* 0x000000040400788c */ /* 0x000fe2000bf01270 */
[----:B------:R-:W-:-:S03]  /*0120*/  IMAD.MOV.U32 R5, RZ, RZ, 0x4 ;  /* 0x00000004ff057424 */ /* 0x000fc600078e00ff */
[----:B------:R-:W-:Y:S02]  /*0130*/  USEL UR5, UR4, 0x4, !UP0 ;  /* 0x0000000404057887 */ /* 0x000fe4000c000000 */
[----:B------:R-:W-:Y:S02]  /*0140*/  UISETP.GE.AND UP0, UPT, UR4, 0x13, UPT ;  /* 0x000000130400788c */ /* 0x000fe4000bf06270 */
[----:B------:R-:W-:-:S04]  /*0150*/  UIADD3 UR5, UPT, UPT, UR5, -0x3, URZ ;  /* 0xfffffffd05057890 */ /* 0x000fc8000fffe0ff */
[----:B------:R-:W-:-:S03]  /*0160*/  ULOP3.LUT UR6, UR5, 0xf, URZ, 0xc0, !UPT ;  /* 0x0000000f05067892 */ /* 0x000fc6000f8ec0ff */
[----:B------:R-:W-:Y:S09]  /*0170*/  BRA.U !UP0, `(.L_x_1) ;  /* 0x0000000508347547 */ /* 0x000ff2000b800000 */
[----:B------:R-:W-:Y:S01]  /*0180*/  IMAD.MOV.U32 R0, RZ, RZ, -0x40800000 ;  /* 0xbf800000ff007424 */ /* 0x000fe200078e00ff */
[----:B------:R-:W-:Y:S01]  /*0190*/  ULOP3.LUT UR4, UR5, 0xfffffff0, URZ, 0xc0, !UPT ;  /* 0xfffffff005047892 */ /* 0x000fe2000f8ec0ff */
[----:B------:R-:W-:Y:S02]  /*01a0*/  IMAD.MOV.U32 R3, RZ, RZ, -0x1 ;  /* 0xffffffffff037424 */ /* 0x000fe400078e00ff */
[----:B------:R-:W-:-:S09]  /*01b0*/  IMAD.MOV.U32 R7, RZ, RZ, 0x4 ;  /* 0x00000004ff077424 */ /* 0x000fd200078e00ff */
.L_x_2:
[----:B------:R-:W0:Y:S01]  /*01c0*/  LDC.64 R4, c[0x0][0x380] ;  /* 0x0000e000ff047b82 */ /* 0x000e220000000a00 */
[----:B------:R-:W-:-:S04]  /*01d0*/  IMAD R9, R2, 0x6, R7 ;  /* 0x0000000602097824 */ /* 0x000fc800078e0207 */
[----:B0-----:R-:W-:-:S05]  /*01e0*/  IMAD.WIDE R4, R9, 0x4, R4 ;  /* 0x0000000409047825 */ /* 0x001fca00078e0204 */
[----:B------:R-:W2:Y:S04]  /*01f0*/  LDG.E R17, desc[UR8][R4.64] ;  /* 0x0000000804117981 */ /* 0x000ea8000c1e1900 */
[----:B------:R-:W3:Y:S04]  /*0200*/  LDG.E R19, desc[UR8][R4.64+0x4] ;  /* 0x0000040804137981 */ /* 0x000ee8000c1e1900 */
[----:B------:R-:W4:Y:S04]  /*0210*/  LDG.E R21, desc[UR8][R4.64+0x8] ;  /* 0x0000080804157981 */ /* 0x000f28000c1e1900 */
[----:B------:R-:W5:Y:S04]  /*0220*/  LDG.E R23, desc[UR8][R4.64+0xc] ;  /* 0x00000c0804177981 */ /* 0x000f68000c1e1900 */
        /* <DEDUP_REMOVED lines=11> */
[----:B------:R0:W5:Y:S02]  /*02e0*/  LDG.E R15, desc[UR8][R4.64+0x3c] ;  /* 0x00003c08040f7981 */ /* 0x000164000c1e1900 */
[----:B0-----:R-:W-:-:S02]  /*02f0*/  VIADD R4, R7, 0x1 ;  /* 0x0000000107047836 */ /* 0x001fc40000000000 */
[----:B------:R-:W-:Y:S01]  /*0300*/  VIADD R5, R7, 0x10 ;  /* 0x0000001007057836 */ /* 0x000fe20000000000 */
[----:B--2---:R-:W-:-:S04]  /*0310*/  FSETP.GT.AND P2, PT, R17, R0, PT ;  /* 0x000000001100720b */ /* 0x004fc80003f44000 */
[----:B------:R-:W-:-:S04]  /*0320*/  FSEL R0, R17, R0, P2 ;  /* 0x0000000011007208 */ /* 0x000fc80001000000 */
[----:B---3--:R-:W-:-:S04]  /*0330*/  FSETP.GT.AND P1, PT, R19, R0, PT ;  /* 0x000000001300720b */ /* 0x008fc80003f24000 */
[----:B------:R-:W-:Y:S01]  /*0340*/  FSEL R0, R19, R0, P1 ;  /* 0x0000000013007208 */ /* 0x000fe20000800000 */
[----:B------:R-:W-:-:S03]  /*0350*/  @P2 VIADD R3, R7, 0xfffffffc ;  /* 0xfffffffc07032836 */ /* 0x000fc60000000000 */
[----:B----4-:R-:W-:-:S04]  /*0360*/  FSETP.GT.AND P3, PT, R21, R0, PT ;  /* 0x000000001500720b */ /* 0x010fc80003f64000 */
[----:B------:R-:W-:Y:S01]  /*0370*/  FSEL R0, R21, R0, P3 ;  /* 0x0000000015007208 */ /* 0x000fe20001800000 */
[----:B------:R-:W-:-:S03]  /*0380*/  @P1 VIADD R3, R7, 0xfffffffd ;  /* 0xfffffffd07031836 */ /* 0x000fc60000000000 */
[----:B-----5:R-:W-:-:S04]  /*0390*/  FSETP.GT.AND P6, PT, R23, R0, PT ;  /* 0x000000001700720b */ /* 0x020fc80003fc4000 */
[----:B------:R-:W-:Y:S01]  /*03a0*/  FSEL R0, R23, R0, P6 ;  /* 0x0000000017007208 */ /* 0x000fe20003000000 */
[----:B------:R-:W-:-:S03]  /*03b0*/  @P3 VIADD R3, R7, 0xfffffffe ;  /* 0xfffffffe07033836 */ /* 0x000fc60000000000 */
[----:B------:R-:W-:-:S04]  /*03c0*/  FSETP.GT.AND P4, PT, R25, R0, PT ;  /* 0x000000001900720b */ /* 0x000fc80003f84000 */
[----:B------:R-:W-:Y:S01]  /*03d0*/  FSEL R0, R25, R0, P4 ;  /* 0x0000000019007208 */ /* 0x000fe20002000000 */
[----:B------:R-:W-:-:S03]  /*03e0*/  @P6 VIADD R3, R7, 0xffffffff ;  /* 0xffffffff07036836 */ /* 0x000fc60000000000 */
[----:B------:R-:W-:-:S04]  /*03f0*/  FSETP.GT.AND P5, PT, R27, R0, PT ;  /* 0x000000001b00720b */ /* 0x000fc80003fa4000 */
[----:B------:R-:W-:-:S04]  /*0400*/  FSEL R0, R27, R0, P5 ;  /* 0x000000001b007208 */ /* 0x000fc80002800000 */
[----:B------:R-:W-:-:S04]  /*0410*/  FSETP.GT.AND P0, PT, R29, R0, PT ;  /* 0x000000001d00720b */ /* 0x000fc80003f04000 */
[----:B------:R-:W-:Y:S02]  /*0420*/  FSEL R29, R29, R0, P0 ;  /* 0x000000001d1d7208 */ /* 0x000fe40000000000 */
[C---:B------:R-:W-:Y:S01]  /*0430*/  @!P5 SEL R4, R7.reuse, R3, P4 ;  /* 0x000000030704d207 */ /* 0x040fe20002000000 */
[----:B------:R-:W-:Y:S01]  /*0440*/  VIADD R3, R7, 0xc ;  /* 0x0000000c07037836 */ /* 0x000fe20000000000 */
[----:B------:R-:W-:-:S04]  /*0450*/  FSETP.GT.AND P2, PT, R14, R29, PT ;  /* 0x0000001d0e00720b */ /* 0x000fc80003f44000 */
[----:B------:R-:W-:Y:S01]  /*0460*/  FSEL R14, R14, R29, P2 ;  /* 0x0000001d0e0e7208 */ /* 0x000fe20001000000 */
[----:B------:R-:W-:-:S03]  /*0470*/  @P0 VIADD R4, R7, 0x2 ;  /* 0x0000000207040836 */ /* 0x000fc60000000000 */
        /* <DEDUP_REMOVED lines=20> */
[----:B------:R-:W-:Y:S01]  /*05c0*/  @P0 VIADD R4, R7, 0x9 ;  /* 0x0000000907040836 */ /* 0x000fe20000000000 */
[----:B------:R-:W-:Y:S02]  /*05d0*/  ISETP.NE.AND P0, PT, R3, UR4, PT ;  /* 0x0000000403007c0c */ /* 0x000fe4000bf05270 */
[----:B------:R-:W-:-:S04]  /*05e0*/  FSETP.GT.AND P2, PT, R15, R0, PT ;  /* 0x000000000f00720b */ /* 0x000fc80003f44000 */
[----:B------:R-:W-:Y:S01]  /*05f0*/  FSEL R0, R15, R0, P2 ;  /* 0x000000000f007208 */ /* 0x000fe20001000000 */
[----:B------:R-:W-:-:S08]  /*0600*/  @P1 VIADD R4, R7, 0xa ;  /* 0x0000000a07041836 */ /* 0x000fd00000000000 */
[----:B------:R-:W-:Y:S02]  /*0610*/  @P2 VIADD R4, R7, 0xb ;  /* 0x0000000b07042836 */ /* 0x000fe40000000000 */
[----:B------:R-:W-:Y:S02]  /*0620*/  IMAD.MOV.U32 R7, RZ, RZ, R5 ;  /* 0x000000ffff077224 */ /* 0x000fe400078e0005 */
[----:B------:R-:W-:Y:S01]  /*0630*/  IMAD.MOV.U32 R3, RZ, RZ, R4 ;  /* 0x000000ffff037224 */ /* 0x000fe200078e0004 */
[----:B------:R-:W-:Y:S06]  /*0640*/  @P0 BRA `(.L_x_2) ;  /* 0xfffffff800dc0947 */ /* 0x000fec000383ffff */
.L_x_1:
[----:B------:R-:W-:-:S09]  /*0650*/  UISETP.NE.AND UP0, UPT, UR6, URZ, UPT ;  /* 0x000000ff0600728c */ /* 0x000fd2000bf05270 */
[----:B------:R-:W-:Y:S05]  /*0660*/  BRA.U !UP0, `(.L_x_3) ;  /* 0x0000000508407547 */ /* 0x000fea000b800000 */
[----:B------:R-:W-:Y:S02]  /*0670*/  UISETP.GE.U32.AND UP0, UPT, UR6, 0x8, UPT ;  /* 0x000000080600788c */ /* 0x000fe4000bf06070 */
[----:B------:R-:W-:-:S04]  /*0680*/  ULOP3.LUT UR4, UR5, 0x7, URZ, 0xc0, !UPT ;  /* 0x0000000705047892 */ /* 0x000fc8000f8ec0ff */
[----:B------:R-:W-:-:S03]  /*0690*/  UISETP.NE.AND UP1, UPT, UR4, URZ, UPT ;  /* 0x000000ff0400728c */ /* 0x000fc6000bf25270 */
[----:B------:R-:W-:Y:S08]  /*06a0*/  BRA.U !UP0, `(.L_x_4) ;  /* 0x0000000108947547 */ /* 0x000ff0000b800000 */
        /* <DEDUP_REMOVED lines=10> */
[----:B------:R-:W5:Y:S01]  /*0750*/  LDG.E R23, desc[UR8][R6.64+0x1c] ;  /* 0x00001c0806177981 */ /* 0x000f62000c1e1900 */
        /* <DEDUP_REMOVED lines=19> */
[----:B------:R-:W-:Y:S02]  /*0890*/  @!P1 SEL R4, R5, R3, P0 ;  /* 0x0000000305049207 */ /* 0x000fe40000000000 */
[----:B------:R-:W-:-:S04]  /*08a0*/  FSETP.GT.AND P4, PT, R23, R0, PT ;  /* 0x000000001700720b */ /* 0x000fc80003f84000 */
[----:B------:R-:W-:Y:S01]  /*08b0*/  FSEL R0, R23, R0, P4 ;  /* 0x0000000017007208 */ /* 0x000fe20002000000 */
[----:B------:R-:W-:-:S08]  /*08c0*/  @P3 VIADD R4, R5, 0x2 ;  /* 0x0000000205043836 */ /* 0x000fd00000000000 */
[C---:B------:R-:W-:Y:S02]  /*08d0*/  @P4 VIADD R4, R5.reuse, 0x3 ;  /* 0x0000000305044836 */ /* 0x040fe40000000000 */
[----:B------:R-:W-:Y:S02]  /*08e0*/  VIADD R5, R5, 0x8 ;  /* 0x0000000805057836 */ /* 0x000fe40000000000 */
[----:B------:R-:W-:-:S07]  /*08f0*/  IMAD.MOV.U32 R3, RZ, RZ, R4 ;  /* 0x000000ffff037224 */ /* 0x000fce00078e0004 */
.L_x_4:
        /* <DEDUP_REMOVED lines=11> */
[----:B------:R-:W5:Y:S01]  /*09b0*/  LDG.E R15, desc[UR8][R6.64+0xc] ;  /* 0x00000c08060f7981 */ /* 0x000f62000c1e1900 */
        /* <DEDUP_REMOVED lines=10> */
[----:B------:R-:W-:-:S08]  /*0a60*/  @P2 VIADD R3, R5, 0xfffffffe ;  /* 0xfffffffe05032836 */ /* 0x000fd00000000000 */
[C---:B------:R-:W-:Y:S02]  /*0a70*/  @P3 VIADD R3, R5.reuse, 0xffffffff ;  /* 0xffffffff05033836 */ /* 0x040fe40000000000 */
[----:B------:R-:W-:-:S07]  /*0a80*/  VIADD R5, R5, 0x4 ;  /* 0x0000000405057836 */ /* 0x000fce0000000000 */
.L_x_5:
[----:B------:R-:W-:Y:S05]  /*0a90*/  BRA.U !UP1, `(.L_x_3) ;  /* 0x0000000109347547 */ /* 0x000fea000b800000 */
[----:B------:R-:W0:Y:S01]  /*0aa0*/  LDC.64 R8, c[0x0][0x380] ;  /* 0x0000e000ff087b82 */ /* 0x000e220000000a00 */
[----:B------:R-:W-:Y:S01]  /*0ab0*/  IMAD R11, R2, 0x6, R5 ;  /* 0x00000006020b7824 */ /* 0x000fe200078e0205 */
[----:B------:R-:W-:-:S12]  /*0ac0*/  UIADD3 UR5, UPT, UPT, -UR5, URZ, URZ ;  /* 0x000000ff05057290 */ /* 0x000fd8000fffe1ff */
.L_x_6:
[----:B0-----:R-:W-:-:S06]  /*0ad0*/  IMAD.WIDE R6, R11, 0x4, R8 ;  /* 0x000000040b067825 */ /* 0x001fcc00078e0208 */
[----:B------:R-:W2:Y:S01]  /*0ae0*/  LDG.E R7, desc[UR8][R6.64] ;  /* 0x0000000806077981 */ /* 0x000ea2000c1e1900 */
[----:B------:R-:W-:Y:S01]  /*0af0*/  UIADD3 UR5, UPT, UPT, UR5, 0x1, URZ ;  /* 0x0000000105057890 */ /* 0x000fe2000fffe0ff */
[----:B------:R-:W-:-:S03]  /*0b00*/  VIADD R11, R11, 0x1 ;  /* 0x000000010b0b7836 */ /* 0x000fc60000000000 */
[----:B------:R-:W-:Y:S01]  /*0b10*/  UISETP.NE.AND UP0, UPT, UR5, URZ, UPT ;  /* 0x000000ff0500728c */ /* 0x000fe2000bf05270 */
[----:B--2---:R-:W-:-:S04]  /*0b20*/  FSETP.GT.AND P0, PT, R7, R0, PT ;  /* 0x000000000700720b */ /* 0x004fc80003f04000 */
[----:B------:R-:W-:-:S09]  /*0b30*/  FSEL R0, R7, R0, P0 ;  /* 0x0000000007007208 */ /* 0x000fd20000000000 */
[C---:B------:R-:W-:Y:S02]  /*0b40*/  @P0 VIADD R3, R5.reuse, 0xfffffffc ;  /* 0xfffffffc05030836 */ /* 0x040fe40000000000 */
[----:B------:R-:W-:Y:S01]  /*0b50*/  VIADD R5, R5, 0x1 ;  /* 0x0000000105057836 */ /* 0x000fe20000000000 */
[----:B------:R-:W-:Y:S06]  /*0b60*/  BRA.U UP0, `(.L_x_6) ;  /* 0xfffffffd00d87547 */ /* 0x000fec000b83ffff */
.L_x_3:
[----:B------:R-:W-:-:S07]  /*0b70*/  I2FP.F32.S32 R9, R3 ;  /* 0x0000000300097245 */ /* 0x000fce0000201400 */
.L_x_0:
[----:B------:R-:W0:Y:S02]  /*0b80*/  LDCU UR4, c[0x0][0x388] ;  /* 0x00007100ff0477ac */ /* 0x000e240008000800 */
[----:B0-----:R-:W-:-:S13]  /*0b90*/  FSETP.GEU.AND P0, PT, R0, UR4, PT ;  /* 0x0000000400007c0b */ /* 0x001fda000bf0e000 */
[----:B------:R-:W-:Y:S05]  /*0ba0*/  @!P0 EXIT ;  /* 0x000000000000894d */ /* 0x000fea0003800000 */
[----:B------:R-:W0:Y:S01]  /*0bb0*/  S2R R3, SR_LANEID ;  /* 0x0000000000037919 */ /* 0x000e220000000000 */
[----:B------:R-:W-:Y:S01]  /*0bc0*/  VOTEU.ANY UR4, UPT, PT ;  /* 0x0000000000047886 */ /* 0x000fe200038e0100 */
[----:B------:R-:W1:Y:S01]  /*0bd0*/  LDC.64 R4, c[0x0][0x3a0] ;  /* 0x0000e800ff047b82 */ /* 0x000e620000000a00 */
[----:B------:R-:W0:Y:S07]  /*0be0*/  FLO.U32 R10, UR4 ;  /* 0x00000004000a7d00 */ /* 0x000e2e00080e0000 */
[----:B------:R-:W2:Y:S01]  /*0bf0*/  LDC.64 R6, c[0x0][0x380] ;  /* 0x0000e000ff067b82 */ /* 0x000ea20000000a00 */
[----:B------:R-:W1:Y:S01]  /*0c00*/  POPC R13, UR4 ;  /* 0x00000004000d7d09 */ /* 0x000e620008000000 */
[----:B0-----:R-:W-:-:S13]  /*0c10*/  ISETP.EQ.U32.AND P0, PT, R10, R3, PT ;  /* 0x000000030a00720c */ /* 0x001fda0003f02070 */
[----:B-1----:R-:W3:Y:S01]  /*0c20*/  @P0 ATOMG.E.ADD.STRONG.GPU PT, R15, desc[UR8][R4.64], R13 ;  /* 0x8000000d040f09a8 */ /* 0x002ee200081ef108 */
[----:B------:R-:W-:-:S04]  /*0c30*/  IMAD R3, R2, 0x6, RZ ;  /* 0x0000000602037824 */ /* 0x000fc800078e02ff */
[----:B--2---:R-:W-:-:S05]  /*0c40*/  IMAD.WIDE R2, R3, 0x4, R6 ;  /* 0x0000000403027825 */ /* 0x004fca00078e0206 */
[----:B------:R-:W2:Y:S01]  /*0c50*/  LDG.E R11, desc[UR8][R2.64] ;  /* 0x00000008020b7981 */ /* 0x000ea2000c1e1900 */
[----:B------:R-:W0:Y:S02]  /*0c60*/  S2R R6, SR_LTMASK ;  /* 0x0000000000067919 */ /* 0x000e240000003900 */
[----:B0-----:R-:W-:Y:S02]  /*0c70*/  LOP3.LUT R12, R6, UR4, RZ, 0xc0, !PT ;  /* 0x00000004060c7c12 */ /* 0x001fe4000f8ec0ff */
[----:B------:R-:W0:Y:S02]  /*0c80*/  LDC.64 R6, c[0x0][0x398] ;  /* 0x0000e600ff067b82 */ /* 0x000e240000000a00 */
[----:B------:R-:W1:Y:S01]  /*0c90*/  POPC R17, R12 ;  /* 0x0000000c00117309 */ /* 0x000e620000000000 */
[----:B---3--:R-:W1:Y:S02]  /*0ca0*/  SHFL.IDX PT, R8, R15, R10, 0x1f ;  /* 0x00001f0a0f087589 */ /* 0x008e6400000e0000 */
[----:B-1----:R-:W-:-:S04]  /*0cb0*/  IMAD.IADD R8, R8, 0x1, R17 ;  /* 0x0000000108087824 */ /* 0x002fc800078e0211 */
[----:B------:R-:W-:-:S04]  /*0cc0*/  IMAD R5, R8, 0x6, RZ ;  /* 0x0000000608057824 */ /* 0x000fc800078e02ff */
[----:B0-----:R-:W-:-:S05]  /*0cd0*/  IMAD.WIDE R4, R5, 0x4, R6 ;  /* 0x0000000405047825 */ /* 0x001fca00078e0206 */
[----:B--2---:R-:W-:Y:S04]  /*0ce0*/  STG.E desc[UR8][R4.64], R11 ;  /* 0x0000000b04007986 */ /* 0x004fe8000c101908 */
[----:B------:R-:W2:Y:S04]  /*0cf0*/  LDG.E R7, desc[UR8][R2.64+0x4] ;  /* 0x0000040802077981 */ /* 0x000ea8000c1e1900 */
[----:B--2---:R-:W-:Y:S04]  /*0d00*/  STG.E desc[UR8][R4.64+0x4], R7 ;  /* 0x0000040704007986 */ /* 0x004fe8000c101908 */
[----:B------:R-:W2:Y:S04]  /*0d10*/  LDG.E R13, desc[UR8][R2.64+0x8] ;  /* 0x00000808020d7981 */ /* 0x000ea8000c1e1900 */
[----:B--2---:R-:W-:Y:S04]  /*0d20*/  STG.E desc[UR8][R4.64+0x8], R13 ;  /* 0x0000080d04007986 */ /* 0x004fe8000c101908 */
[----:B------:R-:W2:Y:S04]  /*0d30*/  LDG.E R15, desc[UR8][R2.64+0xc] ;  /* 0x00000c08020f7981 */ /* 0x000ea8000c1e1900 */
[----:B------:R-:W-:Y:S04]  /*0d40*/  STG.E desc[UR8][R4.64+0x10], R0 ;  /* 0x0000100004007986 */ /* 0x000fe8000c101908 */
[----:B------:R-:W-:Y:S04]  /*0d50*/  STG.E desc[UR8][R4.64+0x14], R9 ;  /* 0x0000140904007986 */ /* 0x000fe8000c101908 */
[----:B--2---:R-:W-:Y:S01]  /*0d60*/  STG.E desc[UR8][R4.64+0xc], R15 ;  /* 0x00000c0f04007986 */ /* 0x004fe2000c101908 */
[----:B------:R-:W-:Y:S05]  /*0d70*/  EXIT ;  /* 0x000000000000794d */ /* 0x000fea0003800000 */
.L_x_7:
[----:B------:R-:W-:-:S00]  /*0d80*/  BRA `(.L_x_7) ;  /* 0xfffffffc00fc7947 */ /* 0x000fc0000383ffff */
[----:B------:R-:W-:-:S00]  /*0d90*/  NOP ;  /* 0x0000000000007918 */ /* 0x000fc00000000000 */
        /* <DEDUP_REMOVED lines=14> */
.L_x_8:


//--------------------- .nv.shared.reserved.0     --------------------------
	.section	.nv.shared.reserved.0,"aw",@nobits
	.weak		__nv_reservedSMEM_offset_0_alias
	.size		__nv_reservedSMEM_offset_0_alias, 0, 64
	.other		__nv_reservedSMEM_offset_0_alias,@"STO_CUDA_RESERVED_SHARED STV_DEFAULT"
__nv_reservedSMEM_offset_0_alias:
	.zero		0
	.zero		64


//--------------------- .nv.constant0._Z7nmsKerrPffiiS_Pi --------------------------
	.section	.nv.constant0._Z7nmsKerrPffiiS_Pi,"a",@progbits
	.sectionflags	@""
	.align	4
.nv.constant0._Z7nmsKerrPffiiS_Pi:
	.zero		936


//--------------------- SYMBOLS --------------------------

	.type		.nv.reservedSmem.offset0,@object
	.size		.nv.reservedSmem.offset0,0x4
